//
// Generated by NVIDIA NVVM Compiler
//
// Compiler Build ID: CL-36424714
// Cuda compilation tools, release 13.0, V13.0.88
// Based on NVVM 20.0.0
//

.version 9.0
.target sm_100
.address_size 64

	// .globl	_Z19case_convert_kernelPhmi

.visible .entry _Z19case_convert_kernelPhmi(
	.param .u64 .ptr .align 1 _Z19case_convert_kernelPhmi_param_0,
	.param .u64 _Z19case_convert_kernelPhmi_param_1,
	.param .u32 _Z19case_convert_kernelPhmi_param_2
)
{
	.reg .pred 	%p<5>;
	.reg .b16 	%rs<12>;
	.reg .b32 	%r<6>;
	.reg .b64 	%rd<6>;

	ld.param.u64 	%rd3, [_Z19case_convert_kernelPhmi_param_0];
	ld.param.u64 	%rd4, [_Z19case_convert_kernelPhmi_param_1];
	ld.param.u32 	%r1, [_Z19case_convert_kernelPhmi_param_2];
	mov.u32 	%r2, %ctaid.x;
	mov.u32 	%r3, %ntid.x;
	mov.u32 	%r4, %tid.x;
	mad.lo.s32 	%r5, %r2, %r3, %r4;
	cvt.u64.u32 	%rd1, %r5;
	setp.le.u64 	%p1, %rd4, %rd1;
	@%p1 bra 	$L__BB0_5;
	cvta.to.global.u64 	%rd5, %rd3;
	add.s64 	%rd2, %rd5, %rd1;
	ld.global.u8 	%rs1, [%rd2];
	setp.ne.s32 	%p2, %r1, 0;
	@%p2 bra 	$L__BB0_3;
	add.s16 	%rs8, %rs1, -97;
	and.b16  	%rs9, %rs8, 255;
	setp.lt.u16 	%p4, %rs9, 26;
	add.s16 	%rs10, %rs1, -32;
	selp.b16 	%rs11, %rs10, %rs1, %p4;
	bra.uni 	$L__BB0_4;
$L__BB0_3:
	add.s16 	%rs5, %rs1, -65;
	and.b16  	%rs6, %rs5, 255;
	setp.lt.u16 	%p3, %rs6, 26;
	add.s16 	%rs7, %rs1, 32;
	selp.b16 	%rs11, %rs7, %rs1, %p3;
$L__BB0_4:
	st.global.u8 	[%rd2], %rs11;
$L__BB0_5:
	ret;

}


// ===== COMPILED SASS (sm_100) =====

	.target	sm_100

	.elftype	@"ET_EXEC"


//--------------------- .note.nv.tkinfo           --------------------------
	.section	.note.nv.tkinfo,"",@"SHT_NOTE"
	.sectionflags	@"SHF_NOTE_NV_TKINFO"
	.tkinfo
        /*0018*/ 	.word	0x00000002
        /*0030*/ 	.string	""
        /*0030*/ 	.string	"ptxas"
        /*0030*/ 	.string	"Cuda compilation tools, release 13.0, V13.0.88"
        /*0030*/ 	.string	"Build cuda_13.0.r13.0/compiler.36424714_0"
        /*0030*/ 	.string	"-arch sm_100 -m 64 "



//--------------------- .note.nv.cuinfo           --------------------------
	.section	.note.nv.cuinfo,"",@"SHT_NOTE"
	.sectionflags	@"SHF_NOTE_NV_CUINFO"
        /*0018*/ 	.short	0x0002
        /*001a*/ 	.short	0x0064
        /*001c*/ 	.short	0x0082
	.zero		2


//--------------------- .nv.info                  --------------------------
	.section	.nv.info,"",@"SHT_CUDA_INFO"
	.align	4


	//----- nvinfo : EIATTR_REGCOUNT
	.align		4
        /*0000*/ 	.byte	0x04, 0x2f
        /*0002*/ 	.short	(.L_1 - .L_0)
	.align		4
.L_0:
        /*0004*/ 	.word	index@(_Z19case_convert_kernelPhmi)
        /*0008*/ 	.word	0x00000008


	//----- nvinfo : EIATTR_FRAME_SIZE
	.align		4
.L_1:
        /*000c*/ 	.byte	0x04, 0x11
        /*000e*/ 	.short	(.L_3 - .L_2)
	.align		4
.L_2:
        /*0010*/ 	.word	index@(_Z19case_convert_kernelPhmi)
        /*0014*/ 	.word	0x00000000


	//----- nvinfo : EIATTR_MIN_STACK_SIZE
	.align		4
.L_3:
        /*0018*/ 	.byte	0x04, 0x12
        /*001a*/ 	.short	(.L_5 - .L_4)
	.align		4
.L_4:
        /*001c*/ 	.word	index@(_Z19case_convert_kernelPhmi)
        /*0020*/ 	.word	0x00000000
.L_5:


//--------------------- .nv.compat                --------------------------
	.section	.nv.compat,"",@"SHT_CUDA_COMPAT_INFO"
	.align	4
        /*0000*/ 	.byte	0x02, 0x09, 0x00, 0x00, 0x02, 0x02, 0x01, 0x00, 0x02, 0x05, 0x05, 0x00, 0x03, 0x07, 0x01, 0x01
        /*0010*/ 	.byte	0x02, 0x03, 0x00, 0x00, 0x02, 0x06, 0x01, 0x00, 0x04, 0x0b, 0x08, 0x00, 0x09, 0x00, 0x00, 0x00
        /*0020*/ 	.byte	0x00, 0x00, 0x00, 0x00


//--------------------- .nv.info._Z19case_convert_kernelPhmi --------------------------
	.section	.nv.info._Z19case_convert_kernelPhmi,"",@"SHT_CUDA_INFO"
	.sectionflags	@""
	.align	4


	//----- nvinfo : EIATTR_CUDA_API_VERSION
	.align		4
        /*0000*/ 	.byte	0x04, 0x37
        /*0002*/ 	.short	(.L_7 - .L_6)
.L_6:
        /*0004*/ 	.word	0x00000082


	//----- nvinfo : EIATTR_KPARAM_INFO
	.align		4
.L_7:
        /*0008*/ 	.byte	0x04, 0x17
        /*000a*/ 	.short	(.L_9 - .L_8)
.L_8:
        /*000c*/ 	.word	0x00000000
        /*0010*/ 	.short	0x0002
        /*0012*/ 	.short	0x0010
        /*0014*/ 	.byte	0x00, 0xf0, 0x11, 0x00


	//----- nvinfo : EIATTR_KPARAM_INFO
	.align		4
.L_9:
        /*0018*/ 	.byte	0x04, 0x17
        /*001a*/ 	.short	(.L_11 - .L_10)
.L_10:
        /*001c*/ 	.word	0x00000000
        /*0020*/ 	.short	0x0001
        /*0022*/ 	.short	0x0008
        /*0024*/ 	.byte	0x00, 0xf0, 0x21, 0x00


	//----- nvinfo : EIATTR_KPARAM_INFO
	.align		4
.L_11:
        /*0028*/ 	.byte	0x04, 0x17
        /*002a*/ 	.short	(.L_13 - .L_12)
.L_12:
        /*002c*/ 	.word	0x00000000
        /*0030*/ 	.short	0x0000
        /*0032*/ 	.short	0x0000
        /*0034*/ 	.byte	0x00, 0xf5, 0x21, 0x00


	//----- nvinfo : EIATTR_SPARSE_MMA_MASK
	.align		4
.L_13:
        /*0038*/ 	.byte	0x03, 0x50
        /*003a*/ 	.short	0x0000


	//----- nvinfo : EIATTR_MAXREG_COUNT
	.align		4
        /*003c*/ 	.byte	0x03, 0x1b
        /*003e*/ 	.short	0x00ff


	//----- nvinfo : EIATTR_MERCURY_ISA_VERSION
	.align		4
        /*0040*/ 	.byte	0x03, 0x5f
        /*0042*/ 	.short	0x0101


	//----- nvinfo : EIATTR_VRC_CTA_INIT_COUNT
	.align		4
        /*0044*/ 	.byte	0x02, 0x4a
	.zero		1
	.zero		1


	//----- nvinfo : EIATTR_EXIT_INSTR_OFFSETS
	.align		4
        /*0048*/ 	.byte	0x04, 0x1c
        /*004a*/ 	.short	(.L_15 - .L_14)


	//   ....[0]....
.L_14:
        /*004c*/ 	.word	0x00000080


	//   ....[1]....
        /*0050*/ 	.word	0x000001b0


	//----- nvinfo : EIATTR_CBANK_PARAM_SIZE
	.align		4
.L_15:
        /*0054*/ 	.byte	0x03, 0x19
        /*0056*/ 	.short	0x0014


	//----- nvinfo : EIATTR_PARAM_CBANK
	.align		4
        /*0058*/ 	.byte	0x04, 0x0a
        /*005a*/ 	.short	(.L_17 - .L_16)
	.align		4
.L_16:
        /*005c*/ 	.word	index@(.nv.constant0._Z19case_convert_kernelPhmi)
        /*0060*/ 	.short	0x0380
        /*0062*/ 	.short	0x0014


	//----- nvinfo : EIATTR_SW_WAR
	.align		4
.L_17:
        /*0064*/ 	.byte	0x04, 0x36
        /*0066*/ 	.short	(.L_19 - .L_18)
.L_18:
        /*0068*/ 	.word	0x00000008
.L_19:


//--------------------- .nv.callgraph             --------------------------
	.section	.nv.callgraph,"",@"SHT_CUDA_CALLGRAPH"
	.align	4
	.sectionentsize	8
	.align		4
        /*0000*/ 	.word	0x00000000
	.align		4
        /*0004*/ 	.word	0xffffffff
	.align		4
        /*0008*/ 	.word	0x00000000
	.align		4
        /*000c*/ 	.word	0xfffffffe
	.align		4
        /*0010*/ 	.word	0x00000000
	.align		4
        /*0014*/ 	.word	0xfffffffd
	.align		4
        /*0018*/ 	.word	0x00000000
	.align		4
        /*001c*/ 	.word	0xfffffffc


//--------------------- .text._Z19case_convert_kernelPhmi --------------------------
	.section	.text._Z19case_convert_kernelPhmi,"ax",@progbits
	.align	128
        .global         _Z19case_convert_kernelPhmi
        .type           _Z19case_convert_kernelPhmi,@function
        .size           _Z19case_convert_kernelPhmi,(.L_x_1 - _Z19case_convert_kernelPhmi)
        .other          _Z19case_convert_kernelPhmi,@"STO_CUDA_ENTRY STV_DEFAULT"
_Z19case_convert_kernelPhmi:
.text._Z19case_convert_kernelPhmi:
[----:B------:R-:W-:Y:S01]  /*0000*/  LDC R1, c[0x0][0x37c] ;  /* 0x0000df00ff017b82 */ /* 0x000fe20000000800 */
[----:B------:R-:W0:Y:S07]  /*0010*/  S2R R3, SR_TID.X ;  /* 0x0000000000037919 */ /* 0x000e2e0000002100 */
[----:B------:R-:W0:Y:S01]  /*0020*/  S2UR UR4, SR_CTAID.X ;  /* 0x00000000000479c3 */ /* 0x000e220000002500 */
[----:B------:R-:W1:Y:S07]  /*0030*/  LDCU.64 UR6, c[0x0][0x388] ;  /* 0x00007100ff0677ac */ /* 0x000e6e0008000a00 */
[----:B------:R-:W0:Y:S02]  /*0040*/  LDC R2, c[0x0][0x360] ;  /* 0x0000d800ff027b82 */ /* 0x000e240000000800 */
[----:B0-----:R-:W-:-:S05]  /*0050*/  IMAD R2, R2, UR4, R3 ;  /* 0x0000000402027c24 */ /* 0x001fca000f8e0203 */
[----:B-1----:R-:W-:-:S04]  /*0060*/  ISETP.GE.U32.AND P0, PT, R2, UR6, PT ;  /* 0x0000000602007c0c */ /* 0x002fc8000bf06070 */
[----:B------:R-:W-:-:S13]  /*0070*/  ISETP.GE.U32.AND.EX P0, PT, RZ, UR7, PT, P0 ;  /* 0x00000007ff007c0c */ /* 0x000fda000bf06100 */
[----:B------:R-:W-:Y:S05]  /*0080*/  @P0 EXIT ;  /* 0x000000000000094d */ /* 0x000fea0003800000 */
[----:B------:R-:W0:Y:S01]  /*0090*/  LDCU.64 UR6, c[0x0][0x380] ;  /* 0x00007000ff0677ac */ /* 0x000e220008000a00 */
[----:B------:R-:W1:Y:S01]  /*00a0*/  LDCU.64 UR4, c[0x0][0x358] ;  /* 0x00006b00ff0477ac */ /* 0x000e620008000a00 */
[----:B0-----:R-:W-:Y:S01]  /*00b0*/  IADD3 R2, P0, PT, R2, UR6, RZ ;  /* 0x0000000602027c10 */ /* 0x001fe2000ff1e0ff */
[----:B------:R-:W0:Y:S04]  /*00c0*/  LDCU UR6, c[0x0][0x390] ;  /* 0x00007200ff0677ac */ /* 0x000e280008000800 */
[----:B------:R-:W-:-:S05]  /*00d0*/  IMAD.X R3, RZ, RZ, UR7, P0 ;  /* 0x00000007ff037e24 */ /* 0x000fca00080e06ff */
[----:B-1----:R-:W2:Y:S01]  /*00e0*/  LDG.E.U8 R0, desc[UR4][R2.64] ;  /* 0x0000000402007981 */ /* 0x002ea2000c1e1100 */
[----:B0-----:R-:W-:-:S13]  /*00f0*/  ISETP.NE.AND P0, PT, RZ, UR6, PT ;  /* 0x00000006ff007c0c */ /* 0x001fda000bf05270 */
[----:B--2---:R-:W-:-:S05]  /*0100*/  @P0 VIADD R4, R0, 0xffffffbf ;  /* 0xffffffbf00040836 */ /* 0x004fca0000000000 */
[----:B------:R-:W-:Y:S01]  /*0110*/  @P0 LOP3.LUT R5, R4, 0xff, RZ, 0xc0, !PT ;  /* 0x000000ff04050812 */ /* 0x000fe200078ec0ff */
[----:B------:R-:W-:-:S03]  /*0120*/  @!P0 VIADD R4, R0, 0xffffff9f ;  /* 0xffffff9f00048836 */ /* 0x000fc60000000000 */
[----:B------:R-:W-:Y:S01]  /*0130*/  ISETP.GE.U32.OR P2, PT, R5, 0x1a, !P0 ;  /* 0x0000001a0500780c */ /* 0x000fe20004746470 */
[----:B------:R-:W-:Y:S01]  /*0140*/  @!P0 VIADD R5, R0, 0xffffffe0 ;  /* 0xffffffe000058836 */ /* 0x000fe20000000000 */
[----:B------:R-:W-:-:S04]  /*0150*/  @!P0 LOP3.LUT R4, R4, 0xff, RZ, 0xc0, !PT ;  /* 0x000000ff04048812 */ /* 0x000fc800078ec0ff */
[----:B------:R-:W-:-:S04]  /*0160*/  @!P0 ISETP.GE.U32.AND P1, PT, R4, 0x1a, PT ;  /* 0x0000001a0400880c */ /* 0x000fc80003f26070 */
[----:B------:R-:W-:-:S03]  /*0170*/  @!P0 SEL R5, R5, R0, !P1 ;  /* 0x0000000005058207 */ /* 0x000fc60004800000 */
[----:B------:R-:W-:-:S05]  /*0180*/  @!P2 VIADD R0, R0, 0x20 ;  /* 0x000000200000a836 */ /* 0x000fca0000000000 */
[----:B------:R-:W-:-:S05]  /*0190*/  @P0 PRMT R5, R0, 0x7610, R5 ;  /* 0x0000761000050816 */ /* 0x000fca0000000005 */
[----:B------:R-:W-:Y:S01]  /*01a0*/  STG.E.U8 desc[UR4][R2.64], R5 ;  /* 0x0000000502007986 */ /* 0x000fe2000c101104 */
[----:B------:R-:W-:Y:S05]  /*01b0*/  EXIT ;  /* 0x000000000000794d */ /* 0x000fea0003800000 */
.L_x_0:
[----:B------:R-:W-:-:S00]  /*01c0*/  BRA `(.L_x_0) ;  /* 0xfffffffc00fc7947 */ /* 0x000fc0000383ffff */
[----:B------:R-:W-:-:S00]  /*01d0*/  NOP ;  /* 0x0000000000007918 */ /* 0x000fc00000000000 */
        /* <DEDUP_REMOVED lines=10> */
.L_x_1:


//--------------------- .nv.shared.reserved.0     --------------------------
	.section	.nv.shared.reserved.0,"aw",@nobits
	.weak		__nv_reservedSMEM_offset_0_alias
	.size		__nv_reservedSMEM_offset_0_alias, 0, 64
	.other		__nv_reservedSMEM_offset_0_alias,@"STO_CUDA_RESERVED_SHARED STV_DEFAULT"
__nv_reservedSMEM_offset_0_alias:
	.zero		0
	.zero		64


//--------------------- .nv.constant0._Z19case_convert_kernelPhmi --------------------------
	.section	.nv.constant0._Z19case_convert_kernelPhmi,"a",@progbits
	.sectionflags	@""
	.align	4
.nv.constant0._Z19case_convert_kernelPhmi:
	.zero		916


//--------------------- SYMBOLS --------------------------

	.type		.nv.reservedSmem.offset0,@object
	.size		.nv.reservedSmem.offset0,0x4
